//
// Generated by NVIDIA NVVM Compiler
//
// Compiler Build ID: CL-36424714
// Cuda compilation tools, release 13.0, V13.0.88
// Based on NVVM 20.0.0
//

.version 9.0
.target sm_100
.address_size 64

	// .globl	_Z10loadKerneliP6numberS0_

.visible .entry _Z10loadKerneliP6numberS0_(
	.param .u32 _Z10loadKerneliP6numberS0__param_0,
	.param .u64 .ptr .align 1 _Z10loadKerneliP6numberS0__param_1,
	.param .u64 .ptr .align 1 _Z10loadKerneliP6numberS0__param_2
)
{
	.reg .b32 	%r<7>;
	.reg .b64 	%rd<8>;

	ld.param.u64 	%rd1, [_Z10loadKerneliP6numberS0__param_1];
	ld.param.u64 	%rd2, [_Z10loadKerneliP6numberS0__param_2];
	cvta.to.global.u64 	%rd3, %rd2;
	cvta.to.global.u64 	%rd4, %rd1;
	mov.u32 	%r1, %tid.x;
	mov.u32 	%r2, %ctaid.x;
	mov.u32 	%r3, %ntid.x;
	mad.lo.s32 	%r4, %r2, %r3, %r1;
	mul.wide.u32 	%rd5, %r4, 8;
	add.s64 	%rd6, %rd3, %rd5;
	add.s64 	%rd7, %rd4, %rd5;
	ld.global.u32 	%r5, [%rd7];
	ld.global.u32 	%r6, [%rd7+4];
	st.global.u32 	[%rd6], %r5;
	st.global.u32 	[%rd6+4], %r6;
	ret;

}
	// .globl	_Z12reduceKerneliP6numberS0_
.visible .entry _Z12reduceKerneliP6numberS0_(
	.param .u32 _Z12reduceKerneliP6numberS0__param_0,
	.param .u64 .ptr .align 1 _Z12reduceKerneliP6numberS0__param_1,
	.param .u64 .ptr .align 1 _Z12reduceKerneliP6numberS0__param_2
)
{
	.reg .pred 	%p<6>;
	.reg .b32 	%r<14>;
	.reg .b64 	%rd<11>;

	ld.param.u64 	%rd5, [_Z12reduceKerneliP6numberS0__param_1];
	ld.param.u64 	%rd4, [_Z12reduceKerneliP6numberS0__param_2];
	cvta.to.global.u64 	%rd1, %rd5;
	mov.u32 	%r1, %tid.x;
	mov.u32 	%r2, %ctaid.x;
	mov.u32 	%r13, %ntid.x;
	mad.lo.s32 	%r4, %r2, %r13, %r1;
	setp.lt.u32 	%p1, %r13, 2;
	mul.wide.u32 	%rd6, %r4, 8;
	add.s64 	%rd2, %rd1, %rd6;
	@%p1 bra 	$L__BB1_5;
$L__BB1_1:
	mov.u32 	%r5, %r13;
	shr.u32 	%r13, %r5, 1;
	setp.ge.u32 	%p2, %r1, %r13;
	@%p2 bra 	$L__BB1_4;
	ld.global.u32 	%r8, [%rd2];
	add.s32 	%r9, %r13, %r4;
	mul.wide.u32 	%rd7, %r9, 8;
	add.s64 	%rd3, %rd1, %rd7;
	ld.global.u32 	%r7, [%rd3];
	setp.gt.s32 	%p3, %r8, %r7;
	@%p3 bra 	$L__BB1_4;
	ld.global.u32 	%r10, [%rd3+4];
	st.global.u32 	[%rd2], %r7;
	st.global.u32 	[%rd2+4], %r10;
$L__BB1_4:
	bar.sync 	0;
	setp.gt.u32 	%p4, %r5, 3;
	@%p4 bra 	$L__BB1_1;
$L__BB1_5:
	setp.ne.s32 	%p5, %r1, 0;
	@%p5 bra 	$L__BB1_7;
	cvta.to.global.u64 	%rd8, %rd4;
	mul.wide.u32 	%rd9, %r2, 8;
	add.s64 	%rd10, %rd8, %rd9;
	ld.global.u32 	%r11, [%rd2];
	ld.global.u32 	%r12, [%rd2+4];
	st.global.u32 	[%rd10], %r11;
	st.global.u32 	[%rd10+4], %r12;
$L__BB1_7:
	ret;

}
	// .globl	_Z10swapKerneliP6numberS0_Pi
.visible .entry _Z10swapKerneliP6numberS0_Pi(
	.param .u32 _Z10swapKerneliP6numberS0_Pi_param_0,
	.param .u64 .ptr .align 1 _Z10swapKerneliP6numberS0_Pi_param_1,
	.param .u64 .ptr .align 1 _Z10swapKerneliP6numberS0_Pi_param_2,
	.param .u64 .ptr .align 1 _Z10swapKerneliP6numberS0_Pi_param_3
)
{
	.reg .b32 	%r<7>;
	.reg .b64 	%rd<13>;

	ld.param.u32 	%r1, [_Z10swapKerneliP6numberS0_Pi_param_0];
	ld.param.u64 	%rd1, [_Z10swapKerneliP6numberS0_Pi_param_1];
	ld.param.u64 	%rd2, [_Z10swapKerneliP6numberS0_Pi_param_2];
	ld.param.u64 	%rd3, [_Z10swapKerneliP6numberS0_Pi_param_3];
	cvta.to.global.u64 	%rd4, %rd3;
	cvta.to.global.u64 	%rd5, %rd1;
	cvta.to.global.u64 	%rd6, %rd2;
	ld.global.u32 	%r2, [%rd6];
	ld.global.u32 	%r3, [%rd6+4];
	add.s32 	%r4, %r1, -1;
	mul.wide.s32 	%rd7, %r1, 8;
	add.s64 	%rd8, %rd5, %rd7;
	ld.global.u32 	%r5, [%rd8+-8];
	mul.wide.s32 	%rd9, %r1, 4;
	add.s64 	%rd10, %rd4, %rd9;
	st.global.u32 	[%rd10+-4], %r2;
	mul.wide.u32 	%rd11, %r3, 8;
	add.s64 	%rd12, %rd5, %rd11;
	st.global.u32 	[%rd12], %r5;
	st.global.u32 	[%rd12+4], %r3;
	mov.b32 	%r6, -2147483648;
	st.global.u32 	[%rd8+-8], %r6;
	st.global.u32 	[%rd8+-4], %r4;
	ret;

}
	// .globl	_Z10wrapKerneliP6numberPi
.visible .entry _Z10wrapKerneliP6numberPi(
	.param .u32 _Z10wrapKerneliP6numberPi_param_0,
	.param .u64 .ptr .align 1 _Z10wrapKerneliP6numberPi_param_1,
	.param .u64 .ptr .align 1 _Z10wrapKerneliP6numberPi_param_2
)
{
	.reg .pred 	%p<2>;
	.reg .b32 	%r<10>;
	.reg .b64 	%rd<9>;

	ld.param.u32 	%r5, [_Z10wrapKerneliP6numberPi_param_0];
	ld.param.u64 	%rd1, [_Z10wrapKerneliP6numberPi_param_1];
	ld.param.u64 	%rd2, [_Z10wrapKerneliP6numberPi_param_2];
	mov.u32 	%r6, %tid.x;
	mov.u32 	%r7, %ntid.x;
	mov.u32 	%r8, %ctaid.x;
	mad.lo.s32 	%r1, %r7, %r8, %r6;
	setp.ge.u32 	%p1, %r1, %r5;
	mov.b32 	%r9, -2147483648;
	@%p1 bra 	$L__BB3_2;
	cvta.to.global.u64 	%rd3, %rd2;
	mul.wide.u32 	%rd4, %r1, 4;
	add.s64 	%rd5, %rd3, %rd4;
	ld.global.u32 	%r9, [%rd5];
$L__BB3_2:
	cvta.to.global.u64 	%rd6, %rd1;
	mul.wide.u32 	%rd7, %r1, 8;
	add.s64 	%rd8, %rd6, %rd7;
	st.global.u32 	[%rd8], %r9;
	st.global.u32 	[%rd8+4], %r1;
	ret;

}
	// .globl	_Z12unwrapKerneliP6numberPi
.visible .entry _Z12unwrapKerneliP6numberPi(
	.param .u32 _Z12unwrapKerneliP6numberPi_param_0,
	.param .u64 .ptr .align 1 _Z12unwrapKerneliP6numberPi_param_1,
	.param .u64 .ptr .align 1 _Z12unwrapKerneliP6numberPi_param_2
)
{
	.reg .pred 	%p<2>;
	.reg .b32 	%r<7>;
	.reg .b64 	%rd<9>;

	ld.param.u32 	%r2, [_Z12unwrapKerneliP6numberPi_param_0];
	ld.param.u64 	%rd1, [_Z12unwrapKerneliP6numberPi_param_1];
	ld.param.u64 	%rd2, [_Z12unwrapKerneliP6numberPi_param_2];
	mov.u32 	%r3, %tid.x;
	mov.u32 	%r4, %ntid.x;
	mov.u32 	%r5, %ctaid.x;
	mad.lo.s32 	%r1, %r4, %r5, %r3;
	setp.ge.u32 	%p1, %r1, %r2;
	@%p1 bra 	$L__BB4_2;
	cvta.to.global.u64 	%rd3, %rd1;
	cvta.to.global.u64 	%rd4, %rd2;
	mul.wide.u32 	%rd5, %r1, 8;
	add.s64 	%rd6, %rd3, %rd5;
	ld.global.u32 	%r6, [%rd6];
	mul.wide.u32 	%rd7, %r1, 4;
	add.s64 	%rd8, %rd4, %rd7;
	st.global.u32 	[%rd8], %r6;
$L__BB4_2:
	ret;

}


// ===== COMPILED SASS (sm_100) =====

	.target	sm_100

	.elftype	@"ET_EXEC"


//--------------------- .note.nv.tkinfo           --------------------------
	.section	.note.nv.tkinfo,"",@"SHT_NOTE"
	.sectionflags	@"SHF_NOTE_NV_TKINFO"
	.tkinfo
        /*0018*/ 	.word	0x00000002
        /*0030*/ 	.string	""
        /*0030*/ 	.string	"ptxas"
        /*0030*/ 	.string	"Cuda compilation tools, release 13.0, V13.0.88"
        /*0030*/ 	.string	"Build cuda_13.0.r13.0/compiler.36424714_0"
        /*0030*/ 	.string	"-arch sm_100 -m 64 "



//--------------------- .note.nv.cuinfo           --------------------------
	.section	.note.nv.cuinfo,"",@"SHT_NOTE"
	.sectionflags	@"SHF_NOTE_NV_CUINFO"
        /*0018*/ 	.short	0x0002
        /*001a*/ 	.short	0x0064
        /*001c*/ 	.short	0x0082
	.zero		2


//--------------------- .nv.info                  --------------------------
	.section	.nv.info,"",@"SHT_CUDA_INFO"
	.align	4


	//----- nvinfo : EIATTR_REGCOUNT
	.align		4
        /*0000*/ 	.byte	0x04, 0x2f
        /*0002*/ 	.short	(.L_1 - .L_0)
	.align		4
.L_0:
        /*0004*/ 	.word	index@(_Z10loadKerneliP6numberS0_)
        /*0008*/ 	.word	0x0000000e


	//----- nvinfo : EIATTR_FRAME_SIZE
	.align		4
.L_1:
        /*000c*/ 	.byte	0x04, 0x11
        /*000e*/ 	.short	(.L_3 - .L_2)
	.align		4
.L_2:
        /*0010*/ 	.word	index@(_Z10loadKerneliP6numberS0_)
        /*0014*/ 	.word	0x00000000


	//----- nvinfo : EIATTR_REGCOUNT
	.align		4
.L_3:
        /*0018*/ 	.byte	0x04, 0x2f
        /*001a*/ 	.short	(.L_5 - .L_4)
	.align		4
.L_4:
        /*001c*/ 	.word	index@(_Z12reduceKerneliP6numberS0_)
        /*0020*/ 	.word	0x00000010


	//----- nvinfo : EIATTR_FRAME_SIZE
	.align		4
.L_5:
        /*0024*/ 	.byte	0x04, 0x11
        /*0026*/ 	.short	(.L_7 - .L_6)
	.align		4
.L_6:
        /*0028*/ 	.word	index@(_Z12reduceKerneliP6numberS0_)
        /*002c*/ 	.word	0x00000000


	//----- nvinfo : EIATTR_REGCOUNT
	.align		4
.L_7:
        /*0030*/ 	.byte	0x04, 0x2f
        /*0032*/ 	.short	(.L_9 - .L_8)
	.align		4
.L_8:
        /*0034*/ 	.word	index@(_Z10swapKerneliP6numberS0_Pi)
        /*0038*/ 	.word	0x00000016


	//----- nvinfo : EIATTR_FRAME_SIZE
	.align		4
.L_9:
        /*003c*/ 	.byte	0x04, 0x11
        /*003e*/ 	.short	(.L_11 - .L_10)
	.align		4
.L_10:
        /*0040*/ 	.word	index@(_Z10swapKerneliP6numberS0_Pi)
        /*0044*/ 	.word	0x00000000


	//----- nvinfo : EIATTR_REGCOUNT
	.align		4
.L_11:
        /*0048*/ 	.byte	0x04, 0x2f
        /*004a*/ 	.short	(.L_13 - .L_12)
	.align		4
.L_12:
        /*004c*/ 	.word	index@(_Z10wrapKerneliP6numberPi)
        /*0050*/ 	.word	0x0000000a


	//----- nvinfo : EIATTR_FRAME_SIZE
	.align		4
.L_13:
        /*0054*/ 	.byte	0x04, 0x11
        /*0056*/ 	.short	(.L_15 - .L_14)
	.align		4
.L_14:
        /*0058*/ 	.word	index@(_Z10wrapKerneliP6numberPi)
        /*005c*/ 	.word	0x00000000


	//----- nvinfo : EIATTR_REGCOUNT
	.align		4
.L_15:
        /*0060*/ 	.byte	0x04, 0x2f
        /*0062*/ 	.short	(.L_17 - .L_16)
	.align		4
.L_16:
        /*0064*/ 	.word	index@(_Z12unwrapKerneliP6numberPi)
        /*0068*/ 	.word	0x0000000a


	//----- nvinfo : EIATTR_FRAME_SIZE
	.align		4
.L_17:
        /*006c*/ 	.byte	0x04, 0x11
        /*006e*/ 	.short	(.L_19 - .L_18)
	.align		4
.L_18:
        /*0070*/ 	.word	index@(_Z12unwrapKerneliP6numberPi)
        /*0074*/ 	.word	0x00000000


	//----- nvinfo : EIATTR_MIN_STACK_SIZE
	.align		4
.L_19:
        /*0078*/ 	.byte	0x04, 0x12
        /*007a*/ 	.short	(.L_21 - .L_20)
	.align		4
.L_20:
        /*007c*/ 	.word	index@(_Z12unwrapKerneliP6numberPi)
        /*0080*/ 	.word	0x00000000


	//----- nvinfo : EIATTR_MIN_STACK_SIZE
	.align		4
.L_21:
        /*0084*/ 	.byte	0x04, 0x12
        /*0086*/ 	.short	(.L_23 - .L_22)
	.align		4
.L_22:
        /*0088*/ 	.word	index@(_Z10wrapKerneliP6numberPi)
        /*008c*/ 	.word	0x00000000


	//----- nvinfo : EIATTR_MIN_STACK_SIZE
	.align		4
.L_23:
        /*0090*/ 	.byte	0x04, 0x12
        /*0092*/ 	.short	(.L_25 - .L_24)
	.align		4
.L_24:
        /*0094*/ 	.word	index@(_Z10swapKerneliP6numberS0_Pi)
        /*0098*/ 	.word	0x00000000


	//----- nvinfo : EIATTR_MIN_STACK_SIZE
	.align		4
.L_25:
        /*009c*/ 	.byte	0x04, 0x12
        /*009e*/ 	.short	(.L_27 - .L_26)
	.align		4
.L_26:
        /*00a0*/ 	.word	index@(_Z12reduceKerneliP6numberS0_)
        /*00a4*/ 	.word	0x00000000


	//----- nvinfo : EIATTR_MIN_STACK_SIZE
	.align		4
.L_27:
        /*00a8*/ 	.byte	0x04, 0x12
        /*00aa*/ 	.short	(.L_29 - .L_28)
	.align		4
.L_28:
        /*00ac*/ 	.word	index@(_Z10loadKerneliP6numberS0_)
        /*00b0*/ 	.word	0x00000000
.L_29:


//--------------------- .nv.compat                --------------------------
	.section	.nv.compat,"",@"SHT_CUDA_COMPAT_INFO"
	.align	4
        /*0000*/ 	.byte	0x02, 0x09, 0x00, 0x00, 0x02, 0x02, 0x01, 0x00, 0x02, 0x05, 0x05, 0x00, 0x03, 0x07, 0x01, 0x01
        /*0010*/ 	.byte	0x02, 0x03, 0x00, 0x00, 0x02, 0x06, 0x01, 0x00, 0x04, 0x0b, 0x08, 0x00, 0x09, 0x00, 0x00, 0x00
        /*0020*/ 	.byte	0x00, 0x00, 0x00, 0x00


//--------------------- .nv.info._Z12unwrapKerneliP6numberPi --------------------------
	.section	.nv.info._Z12unwrapKerneliP6numberPi,"",@"SHT_CUDA_INFO"
	.sectionflags	@""
	.align	4


	//----- nvinfo : EIATTR_CUDA_API_VERSION
	.align		4
        /*0000*/ 	.byte	0x04, 0x37
        /*0002*/ 	.short	(.L_31 - .L_30)
.L_30:
        /*0004*/ 	.word	0x00000082


	//----- nvinfo : EIATTR_KPARAM_INFO
	.align		4
.L_31:
        /*0008*/ 	.byte	0x04, 0x17
        /*000a*/ 	.short	(.L_33 - .L_32)
.L_32:
        /*000c*/ 	.word	0x00000000
        /*0010*/ 	.short	0x0002
        /*0012*/ 	.short	0x0010
        /*0014*/ 	.byte	0x00, 0xf5, 0x21, 0x00


	//----- nvinfo : EIATTR_KPARAM_INFO
	.align		4
.L_33:
        /*0018*/ 	.byte	0x04, 0x17
        /*001a*/ 	.short	(.L_35 - .L_34)
.L_34:
        /*001c*/ 	.word	0x00000000
        /*0020*/ 	.short	0x0001
        /*0022*/ 	.short	0x0008
        /*0024*/ 	.byte	0x00, 0xf5, 0x21, 0x00


	//----- nvinfo : EIATTR_KPARAM_INFO
	.align		4
.L_35:
        /*0028*/ 	.byte	0x04, 0x17
        /*002a*/ 	.short	(.L_37 - .L_36)
.L_36:
        /*002c*/ 	.word	0x00000000
        /*0030*/ 	.short	0x0000
        /*0032*/ 	.short	0x0000
        /*0034*/ 	.byte	0x00, 0xf0, 0x11, 0x00


	//----- nvinfo : EIATTR_SPARSE_MMA_MASK
	.align		4
.L_37:
        /*0038*/ 	.byte	0x03, 0x50
        /*003a*/ 	.short	0x0000


	//----- nvinfo : EIATTR_MAXREG_COUNT
	.align		4
        /*003c*/ 	.byte	0x03, 0x1b
        /*003e*/ 	.short	0x00ff


	//----- nvinfo : EIATTR_MERCURY_ISA_VERSION
	.align		4
        /*0040*/ 	.byte	0x03, 0x5f
        /*0042*/ 	.short	0x0101


	//----- nvinfo : EIATTR_VRC_CTA_INIT_COUNT
	.align		4
        /*0044*/ 	.byte	0x02, 0x4a
	.zero		1
	.zero		1


	//----- nvinfo : EIATTR_EXIT_INSTR_OFFSETS
	.align		4
        /*0048*/ 	.byte	0x04, 0x1c
        /*004a*/ 	.short	(.L_39 - .L_38)


	//   ....[0]....
.L_38:
        /*004c*/ 	.word	0x00000070


	//   ....[1]....
        /*0050*/ 	.word	0x000000f0


	//----- nvinfo : EIATTR_CBANK_PARAM_SIZE
	.align		4
.L_39:
        /*0054*/ 	.byte	0x03, 0x19
        /*0056*/ 	.short	0x0018


	//----- nvinfo : EIATTR_PARAM_CBANK
	.align		4
        /*0058*/ 	.byte	0x04, 0x0a
        /*005a*/ 	.short	(.L_41 - .L_40)
	.align		4
.L_40:
        /*005c*/ 	.word	index@(.nv.constant0._Z12unwrapKerneliP6numberPi)
        /*0060*/ 	.short	0x0380
        /*0062*/ 	.short	0x0018


	//----- nvinfo : EIATTR_SW_WAR
	.align		4
.L_41:
        /*0064*/ 	.byte	0x04, 0x36
        /*0066*/ 	.short	(.L_43 - .L_42)
.L_42:
        /*0068*/ 	.word	0x00000008
.L_43:


//--------------------- .nv.info._Z10wrapKerneliP6numberPi --------------------------
	.section	.nv.info._Z10wrapKerneliP6numberPi,"",@"SHT_CUDA_INFO"
	.sectionflags	@""
	.align	4


	//----- nvinfo : EIATTR_CUDA_API_VERSION
	.align		4
        /*0000*/ 	.byte	0x04, 0x37
        /*0002*/ 	.short	(.L_45 - .L_44)
.L_44:
        /*0004*/ 	.word	0x00000082


	//----- nvinfo : EIATTR_KPARAM_INFO
	.align		4
.L_45:
        /*0008*/ 	.byte	0x04, 0x17
        /*000a*/ 	.short	(.L_47 - .L_46)
.L_46:
        /*000c*/ 	.word	0x00000000
        /*0010*/ 	.short	0x0002
        /*0012*/ 	.short	0x0010
        /*0014*/ 	.byte	0x00, 0xf5, 0x21, 0x00


	//----- nvinfo : EIATTR_KPARAM_INFO
	.align		4
.L_47:
        /*0018*/ 	.byte	0x04, 0x17
        /*001a*/ 	.short	(.L_49 - .L_48)
.L_48:
        /*001c*/ 	.word	0x00000000
        /*0020*/ 	.short	0x0001
        /*0022*/ 	.short	0x0008
        /*0024*/ 	.byte	0x00, 0xf5, 0x21, 0x00


	//----- nvinfo : EIATTR_KPARAM_INFO
	.align		4
.L_49:
        /*0028*/ 	.byte	0x04, 0x17
        /*002a*/ 	.short	(.L_51 - .L_50)
.L_50:
        /*002c*/ 	.word	0x00000000
        /*0030*/ 	.short	0x0000
        /*0032*/ 	.short	0x0000
        /*0034*/ 	.byte	0x00, 0xf0, 0x11, 0x00


	//----- nvinfo : EIATTR_SPARSE_MMA_MASK
	.align		4
.L_51:
        /*0038*/ 	.byte	0x03, 0x50
        /*003a*/ 	.short	0x0000


	//----- nvinfo : EIATTR_MAXREG_COUNT
	.align		4
        /*003c*/ 	.byte	0x03, 0x1b
        /*003e*/ 	.short	0x00ff


	//----- nvinfo : EIATTR_MERCURY_ISA_VERSION
	.align		4
        /*0040*/ 	.byte	0x03, 0x5f
        /*0042*/ 	.short	0x0101


	//----- nvinfo : EIATTR_VRC_CTA_INIT_COUNT
	.align		4
        /*0044*/ 	.byte	0x02, 0x4a
	.zero		1
	.zero		1


	//----- nvinfo : EIATTR_EXIT_INSTR_OFFSETS
	.align		4
        /*0048*/ 	.byte	0x04, 0x1c
        /*004a*/ 	.short	(.L_53 - .L_52)


	//   ....[0]....
.L_52:
        /*004c*/ 	.word	0x00000130


	//----- nvinfo : EIATTR_CRS_STACK_SIZE
	.align		4
.L_53:
        /*0050*/ 	.byte	0x04, 0x1e
        /*0052*/ 	.short	(.L_55 - .L_54)
.L_54:
        /*0054*/ 	.word	0x00000000


	//----- nvinfo : EIATTR_CBANK_PARAM_SIZE
	.align		4
.L_55:
        /*0058*/ 	.byte	0x03, 0x19
        /*005a*/ 	.short	0x0018


	//----- nvinfo : EIATTR_PARAM_CBANK
	.align		4
        /*005c*/ 	.byte	0x04, 0x0a
        /*005e*/ 	.short	(.L_57 - .L_56)
	.align		4
.L_56:
        /*0060*/ 	.word	index@(.nv.constant0._Z10wrapKerneliP6numberPi)
        /*0064*/ 	.short	0x0380
        /*0066*/ 	.short	0x0018


	//----- nvinfo : EIATTR_SW_WAR
	.align		4
.L_57:
        /*0068*/ 	.byte	0x04, 0x36
        /*006a*/ 	.short	(.L_59 - .L_58)
.L_58:
        /*006c*/ 	.word	0x00000008
.L_59:


//--------------------- .nv.info._Z10swapKerneliP6numberS0_Pi --------------------------
	.section	.nv.info._Z10swapKerneliP6numberS0_Pi,"",@"SHT_CUDA_INFO"
	.sectionflags	@""
	.align	4


	//----- nvinfo : EIATTR_CUDA_API_VERSION
	.align		4
        /*0000*/ 	.byte	0x04, 0x37
        /*0002*/ 	.short	(.L_61 - .L_60)
.L_60:
        /*0004*/ 	.word	0x00000082


	//----- nvinfo : EIATTR_KPARAM_INFO
	.align		4
.L_61:
        /*0008*/ 	.byte	0x04, 0x17
        /*000a*/ 	.short	(.L_63 - .L_62)
.L_62:
        /*000c*/ 	.word	0x00000000
        /*0010*/ 	.short	0x0003
        /*0012*/ 	.short	0x0018
        /*0014*/ 	.byte	0x00, 0xf5, 0x21, 0x00


	//----- nvinfo : EIATTR_KPARAM_INFO
	.align		4
.L_63:
        /*0018*/ 	.byte	0x04, 0x17
        /*001a*/ 	.short	(.L_65 - .L_64)
.L_64:
        /*001c*/ 	.word	0x00000000
        /*0020*/ 	.short	0x0002
        /*0022*/ 	.short	0x0010
        /*0024*/ 	.byte	0x00, 0xf5, 0x21, 0x00


	//----- nvinfo : EIATTR_KPARAM_INFO
	.align		4
.L_65:
        /*0028*/ 	.byte	0x04, 0x17
        /*002a*/ 	.short	(.L_67 - .L_66)
.L_66:
        /*002c*/ 	.word	0x00000000
        /*0030*/ 	.short	0x0001
        /*0032*/ 	.short	0x0008
        /*0034*/ 	.byte	0x00, 0xf5, 0x21, 0x00


	//----- nvinfo : EIATTR_KPARAM_INFO
	.align		4
.L_67:
        /*0038*/ 	.byte	0x04, 0x17
        /*003a*/ 	.short	(.L_69 - .L_68)
.L_68:
        /*003c*/ 	.word	0x00000000
        /*0040*/ 	.short	0x0000
        /*0042*/ 	.short	0x0000
        /*0044*/ 	.byte	0x00, 0xf0, 0x11, 0x00


	//----- nvinfo : EIATTR_SPARSE_MMA_MASK
	.align		4
.L_69:
        /*0048*/ 	.byte	0x03, 0x50
        /*004a*/ 	.short	0x0000


	//----- nvinfo : EIATTR_MAXREG_COUNT
	.align		4
        /*004c*/ 	.byte	0x03, 0x1b
        /*004e*/ 	.short	0x00ff


	//----- nvinfo : EIATTR_MERCURY_ISA_VERSION
	.align		4
        /*0050*/ 	.byte	0x03, 0x5f
        /*0052*/ 	.short	0x0101


	//----- nvinfo : EIATTR_VRC_CTA_INIT_COUNT
	.align		4
        /*0054*/ 	.byte	0x02, 0x4a
	.zero		1
	.zero		1


	//----- nvinfo : EIATTR_EXIT_INSTR_OFFSETS
	.align		4
        /*0058*/ 	.byte	0x04, 0x1c
        /*005a*/ 	.short	(.L_71 - .L_70)


	//   ....[0]....
.L_70:
        /*005c*/ 	.word	0x00000130


	//----- nvinfo : EIATTR_CBANK_PARAM_SIZE
	.align		4
.L_71:
        /*0060*/ 	.byte	0x03, 0x19
        /*0062*/ 	.short	0x0020


	//----- nvinfo : EIATTR_PARAM_CBANK
	.align		4
        /*0064*/ 	.byte	0x04, 0x0a
        /*0066*/ 	.short	(.L_73 - .L_72)
	.align		4
.L_72:
        /*0068*/ 	.word	index@(.nv.constant0._Z10swapKerneliP6numberS0_Pi)
        /*006c*/ 	.short	0x0380
        /*006e*/ 	.short	0x0020


	//----- nvinfo : EIATTR_SW_WAR
	.align		4
.L_73:
        /*0070*/ 	.byte	0x04, 0x36
        /*0072*/ 	.short	(.L_75 - .L_74)
.L_74:
        /*0074*/ 	.word	0x00000008
.L_75:


//--------------------- .nv.info._Z12reduceKerneliP6numberS0_ --------------------------
	.section	.nv.info._Z12reduceKerneliP6numberS0_,"",@"SHT_CUDA_INFO"
	.sectionflags	@""
	.align	4


	//----- nvinfo : EIATTR_CUDA_API_VERSION
	.align		4
        /*0000*/ 	.byte	0x04, 0x37
        /*0002*/ 	.short	(.L_77 - .L_76)
.L_76:
        /*0004*/ 	.word	0x00000082


	//----- nvinfo : EIATTR_KPARAM_INFO
	.align		4
.L_77:
        /*0008*/ 	.byte	0x04, 0x17
        /*000a*/ 	.short	(.L_79 - .L_78)
.L_78:
        /*000c*/ 	.word	0x00000000
        /*0010*/ 	.short	0x0002
        /*0012*/ 	.short	0x0010
        /*0014*/ 	.byte	0x00, 0xf5, 0x21, 0x00


	//----- nvinfo : EIATTR_KPARAM_INFO
	.align		4
.L_79:
        /*0018*/ 	.byte	0x04, 0x17
        /*001a*/ 	.short	(.L_81 - .L_80)
.L_80:
        /*001c*/ 	.word	0x00000000
        /*0020*/ 	.short	0x0001
        /*0022*/ 	.short	0x0008
        /*0024*/ 	.byte	0x00, 0xf5, 0x21, 0x00


	//----- nvinfo : EIATTR_KPARAM_INFO
	.align		4
.L_81:
        /*0028*/ 	.byte	0x04, 0x17
        /*002a*/ 	.short	(.L_83 - .L_82)
.L_82:
        /*002c*/ 	.word	0x00000000
        /*0030*/ 	.short	0x0000
        /*0032*/ 	.short	0x0000
        /*0034*/ 	.byte	0x00, 0xf0, 0x11, 0x00


	//----- nvinfo : EIATTR_SPARSE_MMA_MASK
	.align		4
.L_83:
        /*0038*/ 	.byte	0x03, 0x50
        /*003a*/ 	.short	0x0000


	//----- nvinfo : EIATTR_MAXREG_COUNT
	.align		4
        /*003c*/ 	.byte	0x03, 0x1b
        /*003e*/ 	.short	0x00ff


	//----- nvinfo : EIATTR_NUM_BARRIERS
	.align		4
        /*0040*/ 	.byte	0x02, 0x4c
        /*0042*/ 	.byte	0x01
	.zero		1


	//----- nvinfo : EIATTR_MERCURY_ISA_VERSION
	.align		4
        /*0044*/ 	.byte	0x03, 0x5f
        /*0046*/ 	.short	0x0101


	//----- nvinfo : EIATTR_VRC_CTA_INIT_COUNT
	.align		4
        /*0048*/ 	.byte	0x02, 0x4a
	.zero		1
	.zero		1


	//----- nvinfo : EIATTR_EXIT_INSTR_OFFSETS
	.align		4
        /*004c*/ 	.byte	0x04, 0x1c
        /*004e*/ 	.short	(.L_85 - .L_84)


	//   ....[0]....
.L_84:
        /*0050*/ 	.word	0x000001e0


	//   ....[1]....
        /*0054*/ 	.word	0x00000250


	//----- nvinfo : EIATTR_CRS_STACK_SIZE
	.align		4
.L_85:
        /*0058*/ 	.byte	0x04, 0x1e
        /*005a*/ 	.short	(.L_87 - .L_86)
.L_86:
        /*005c*/ 	.word	0x00000000


	//----- nvinfo : EIATTR_CBANK_PARAM_SIZE
	.align		4
.L_87:
        /*0060*/ 	.byte	0x03, 0x19
        /*0062*/ 	.short	0x0018


	//----- nvinfo : EIATTR_PARAM_CBANK
	.align		4
        /*0064*/ 	.byte	0x04, 0x0a
        /*0066*/ 	.short	(.L_89 - .L_88)
	.align		4
.L_88:
        /*0068*/ 	.word	index@(.nv.constant0._Z12reduceKerneliP6numberS0_)
        /*006c*/ 	.short	0x0380
        /*006e*/ 	.short	0x0018


	//----- nvinfo : EIATTR_SW_WAR
	.align		4
.L_89:
        /*0070*/ 	.byte	0x04, 0x36
        /*0072*/ 	.short	(.L_91 - .L_90)
.L_90:
        /*0074*/ 	.word	0x00000008
.L_91:


//--------------------- .nv.info._Z10loadKerneliP6numberS0_ --------------------------
	.section	.nv.info._Z10loadKerneliP6numberS0_,"",@"SHT_CUDA_INFO"
	.sectionflags	@""
	.align	4


	//----- nvinfo : EIATTR_CUDA_API_VERSION
	.align		4
        /*0000*/ 	.byte	0x04, 0x37
        /*0002*/ 	.short	(.L_93 - .L_92)
.L_92:
        /*0004*/ 	.word	0x00000082


	//----- nvinfo : EIATTR_KPARAM_INFO
	.align		4
.L_93:
        /*0008*/ 	.byte	0x04, 0x17
        /*000a*/ 	.short	(.L_95 - .L_94)
.L_94:
        /*000c*/ 	.word	0x00000000
        /*0010*/ 	.short	0x0002
        /*0012*/ 	.short	0x0010
        /*0014*/ 	.byte	0x00, 0xf5, 0x21, 0x00


	//----- nvinfo : EIATTR_KPARAM_INFO
	.align		4
.L_95:
        /*0018*/ 	.byte	0x04, 0x17
        /*001a*/ 	.short	(.L_97 - .L_96)
.L_96:
        /*001c*/ 	.word	0x00000000
        /*0020*/ 	.short	0x0001
        /*0022*/ 	.short	0x0008
        /*0024*/ 	.byte	0x00, 0xf5, 0x21, 0x00


	//----- nvinfo : EIATTR_KPARAM_INFO
	.align		4
.L_97:
        /*0028*/ 	.byte	0x04, 0x17
        /*002a*/ 	.short	(.L_99 - .L_98)
.L_98:
        /*002c*/ 	.word	0x00000000
        /*0030*/ 	.short	0x0000
        /*0032*/ 	.short	0x0000
        /*0034*/ 	.byte	0x00, 0xf0, 0x11, 0x00


	//----- nvinfo : EIATTR_SPARSE_MMA_MASK
	.align		4
.L_99:
        /*0038*/ 	.byte	0x03, 0x50
        /*003a*/ 	.short	0x0000


	//----- nvinfo : EIATTR_MAXREG_COUNT
	.align		4
        /*003c*/ 	.byte	0x03, 0x1b
        /*003e*/ 	.short	0x00ff


	//----- nvinfo : EIATTR_MERCURY_ISA_VERSION
	.align		4
        /*0040*/ 	.byte	0x03, 0x5f
        /*0042*/ 	.short	0x0101


	//----- nvinfo : EIATTR_VRC_CTA_INIT_COUNT
	.align		4
        /*0044*/ 	.byte	0x02, 0x4a
	.zero		1
	.zero		1


	//----- nvinfo : EIATTR_EXIT_INSTR_OFFSETS
	.align		4
        /*0048*/ 	.byte	0x04, 0x1c
        /*004a*/ 	.short	(.L_101 - .L_100)


	//   ....[0]....
.L_100:
        /*004c*/ 	.word	0x000000e0


	//----- nvinfo : EIATTR_CBANK_PARAM_SIZE
	.align		4
.L_101:
        /*0050*/ 	.byte	0x03, 0x19
        /*0052*/ 	.short	0x0018


	//----- nvinfo : EIATTR_PARAM_CBANK
	.align		4
        /*0054*/ 	.byte	0x04, 0x0a
        /*0056*/ 	.short	(.L_103 - .L_102)
	.align		4
.L_102:
        /*0058*/ 	.word	index@(.nv.constant0._Z10loadKerneliP6numberS0_)
        /*005c*/ 	.short	0x0380
        /*005e*/ 	.short	0x0018


	//----- nvinfo : EIATTR_SW_WAR
	.align		4
.L_103:
        /*0060*/ 	.byte	0x04, 0x36
        /*0062*/ 	.short	(.L_105 - .L_104)
.L_104:
        /*0064*/ 	.word	0x00000008
.L_105:


//--------------------- .nv.callgraph             --------------------------
	.section	.nv.callgraph,"",@"SHT_CUDA_CALLGRAPH"
	.align	4
	.sectionentsize	8
	.align		4
        /*0000*/ 	.word	0x00000000
	.align		4
        /*0004*/ 	.word	0xffffffff
	.align		4
        /*0008*/ 	.word	0x00000000
	.align		4
        /*000c*/ 	.word	0xfffffffe
	.align		4
        /*0010*/ 	.word	0x00000000
	.align		4
        /*0014*/ 	.word	0xfffffffd
	.align		4
        /*0018*/ 	.word	0x00000000
	.align		4
        /*001c*/ 	.word	0xfffffffc


//--------------------- .text._Z12unwrapKerneliP6numberPi --------------------------
	.section	.text._Z12unwrapKerneliP6numberPi,"ax",@progbits
	.align	128
        .global         _Z12unwrapKerneliP6numberPi
        .type           _Z12unwrapKerneliP6numberPi,@function
        .size           _Z12unwrapKerneliP6numberPi,(.L_x_11 - _Z12unwrapKerneliP6numberPi)
        .other          _Z12unwrapKerneliP6numberPi,@"STO_CUDA_ENTRY STV_DEFAULT"
_Z12unwrapKerneliP6numberPi:
.text._Z12unwrapKerneliP6numberPi:
[----:B------:R-:W-:Y:S01]  /*0000*/  LDC R1, c[0x0][0x37c] ;  /* 0x0000df00ff017b82 */ /* 0x000fe20000000800 */
[----:B------:R-:W0:Y:S01]  /*0010*/  S2R R7, SR_TID.X ;  /* 0x0000000000077919 */ /* 0x000e220000002100 */
[----:B------:R-:W0:Y:S01]  /*0020*/  LDCU UR4, c[0x0][0x360] ;  /* 0x00006c00ff0477ac */ /* 0x000e220008000800 */
[----:B------:R-:W0:Y:S01]  /*0030*/  S2R R0, SR_CTAID.X ;  /* 0x0000000000007919 */ /* 0x000e220000002500 */
[----:B------:R-:W1:Y:S01]  /*0040*/  LDCU UR5, c[0x0][0x380] ;  /* 0x00007000ff0577ac */ /* 0x000e620008000800 */
[----:B0-----:R-:W-:-:S05]  /*0050*/  IMAD R7, R0, UR4, R7 ;  /* 0x0000000400077c24 */ /* 0x001fca000f8e0207 */
[----:B-1----:R-:W-:-:S13]  /*0060*/  ISETP.GE.U32.AND P0, PT, R7, UR5, PT ;  /* 0x0000000507007c0c */ /* 0x002fda000bf06070 */
[----:B------:R-:W-:Y:S05]  /*0070*/  @P0 EXIT ;  /* 0x000000000000094d */ /* 0x000fea0003800000 */
[----:B------:R-:W0:Y:S01]  /*0080*/  LDC.64 R2, c[0x0][0x388] ;  /* 0x0000e200ff027b82 */ /* 0x000e220000000a00 */
[----:B------:R-:W1:Y:S07]  /*0090*/  LDCU.64 UR4, c[0x0][0x358] ;  /* 0x00006b00ff0477ac */ /* 0x000e6e0008000a00 */
[----:B------:R-:W2:Y:S01]  /*00a0*/  LDC.64 R4, c[0x0][0x390] ;  /* 0x0000e400ff047b82 */ /* 0x000ea20000000a00 */
[----:B0-----:R-:W-:-:S06]  /*00b0*/  IMAD.WIDE.U32 R2, R7, 0x8, R2 ;  /* 0x0000000807027825 */ /* 0x001fcc00078e0002 */
[----:B-1----:R-:W3:Y:S01]  /*00c0*/  LDG.E R3, desc[UR4][R2.64] ;  /* 0x0000000402037981 */ /* 0x002ee2000c1e1900 */
[----:B--2---:R-:W-:-:S05]  /*00d0*/  IMAD.WIDE.U32 R4, R7, 0x4, R4 ;  /* 0x0000000407047825 */ /* 0x004fca00078e0004 */
[----:B---3--:R-:W-:Y:S01]  /*00e0*/  STG.E desc[UR4][R4.64], R3 ;  /* 0x0000000304007986 */ /* 0x008fe2000c101904 */
[----:B------:R-:W-:Y:S05]  /*00f0*/  EXIT ;  /* 0x000000000000794d */ /* 0x000fea0003800000 */
.L_x_0:
[----:B------:R-:W-:-:S00]  /*0100*/  BRA `(.L_x_0) ;  /* 0xfffffffc00fc7947 */ /* 0x000fc0000383ffff */
[----:B------:R-:W-:-:S00]  /*0110*/  NOP ;  /* 0x0000000000007918 */ /* 0x000fc00000000000 */
        /* <DEDUP_REMOVED lines=14> */
.L_x_11:


//--------------------- .text._Z10wrapKerneliP6numberPi --------------------------
	.section	.text._Z10wrapKerneliP6numberPi,"ax",@progbits
	.align	128
        .global         _Z10wrapKerneliP6numberPi
        .type           _Z10wrapKerneliP6numberPi,@function
        .size           _Z10wrapKerneliP6numberPi,(.L_x_12 - _Z10wrapKerneliP6numberPi)
        .other          _Z10wrapKerneliP6numberPi,@"STO_CUDA_ENTRY STV_DEFAULT"
_Z10wrapKerneliP6numberPi:
.text._Z10wrapKerneliP6numberPi:
[----:B------:R-:W-:Y:S01]  /*0000*/  LDC R1, c[0x0][0x37c] ;  /* 0x0000df00ff017b82 */ /* 0x000fe20000000800 */
[----:B------:R-:W0:Y:S01]  /*0010*/  S2R R7, SR_TID.X ;  /* 0x0000000000077919 */ /* 0x000e220000002100 */
[----:B------:R-:W0:Y:S06]  /*0020*/  LDCU UR4, c[0x0][0x360] ;  /* 0x00006c00ff0477ac */ /* 0x000e2c0008000800 */
[----:B------:R-:W1:Y:S01]  /*0030*/  LDC.64 R4, c[0x0][0x388] ;  /* 0x0000e200ff047b82 */ /* 0x000e620000000a00 */
[----:B------:R-:W-:Y:S01]  /*0040*/  BSSY.RECONVERGENT B0, `(.L_x_1) ;  /* 0x000000c000007945 */ /* 0x000fe20003800200 */
[----:B------:R-:W0:Y:S01]  /*0050*/  S2R R0, SR_CTAID.X ;  /* 0x0000000000007919 */ /* 0x000e220000002500 */
[----:B------:R-:W2:Y:S01]  /*0060*/  LDCU UR6, c[0x0][0x380] ;  /* 0x00007000ff0677ac */ /* 0x000ea20008000800 */
[----:B------:R-:W-:-:S02]  /*0070*/  HFMA2 R3, -RZ, RZ, -0.0 , 0 ;  /* 0x80000000ff037431 */ /* 0x000fc400000001ff */
[----:B0-----:R-:W-:Y:S01]  /*0080*/  IMAD R7, R0, UR4, R7 ;  /* 0x0000000400077c24 */ /* 0x001fe2000f8e0207 */
[----:B------:R-:W0:Y:S03]  /*0090*/  LDCU.64 UR4, c[0x0][0x358] ;  /* 0x00006b00ff0477ac */ /* 0x000e260008000a00 */
[C---:B-1----:R-:W-:Y:S01]  /*00a0*/  IMAD.WIDE.U32 R4, R7.reuse, 0x8, R4 ;  /* 0x0000000807047825 */ /* 0x042fe200078e0004 */
[----:B--2---:R-:W-:-:S13]  /*00b0*/  ISETP.GE.U32.AND P0, PT, R7, UR6, PT ;  /* 0x0000000607007c0c */ /* 0x004fda000bf06070 */
[----:B0-----:R-:W-:Y:S05]  /*00c0*/  @P0 BRA `(.L_x_2) ;  /* 0x00000000000c0947 */ /* 0x001fea0003800000 */
[----:B------:R-:W0:Y:S02]  /*00d0*/  LDC.64 R2, c[0x0][0x390] ;  /* 0x0000e400ff027b82 */ /* 0x000e240000000a00 */
[----:B0-----:R-:W-:-:S06]  /*00e0*/  IMAD.WIDE.U32 R2, R7, 0x4, R2 ;  /* 0x0000000407027825 */ /* 0x001fcc00078e0002 */
[----:B------:R0:W5:Y:S02]  /*00f0*/  LDG.E R3, desc[UR4][R2.64] ;  /* 0x0000000402037981 */ /* 0x000164000c1e1900 */
.L_x_2:
[----:B------:R-:W-:Y:S05]  /*0100*/  BSYNC.RECONVERGENT B0 ;  /* 0x0000000000007941 */ /* 0x000fea0003800200 */
.L_x_1:
[----:B-----5:R-:W-:Y:S04]  /*0110*/  STG.E desc[UR4][R4.64], R3 ;  /* 0x0000000304007986 */ /* 0x020fe8000c101904 */
[----:B------:R-:W-:Y:S01]  /*0120*/  STG.E desc[UR4][R4.64+0x4], R7 ;  /* 0x0000040704007986 */ /* 0x000fe2000c101904 */
[----:B------:R-:W-:Y:S05]  /*0130*/  EXIT ;  /* 0x000000000000794d */ /* 0x000fea0003800000 */
.L_x_3:
        /* <DEDUP_REMOVED lines=12> */
.L_x_12:


//--------------------- .text._Z10swapKerneliP6numberS0_Pi --------------------------
	.section	.text._Z10swapKerneliP6numberS0_Pi,"ax",@progbits
	.align	128
        .global         _Z10swapKerneliP6numberS0_Pi
        .type           _Z10swapKerneliP6numberS0_Pi,@function
        .size           _Z10swapKerneliP6numberS0_Pi,(.L_x_13 - _Z10swapKerneliP6numberS0_Pi)
        .other          _Z10swapKerneliP6numberS0_Pi,@"STO_CUDA_ENTRY STV_DEFAULT"
_Z10swapKerneliP6numberS0_Pi:
.text._Z10swapKerneliP6numberS0_Pi:
[----:B------:R-:W-:Y:S08]  /*0000*/  LDC R1, c[0x0][0x37c] ;  /* 0x0000df00ff017b82 */ /* 0x000ff00000000800 */
[----:B------:R-:W0:Y:S01]  /*0010*/  LDC R15, c[0x0][0x380] ;  /* 0x0000e000ff0f7b82 */ /* 0x000e220000000800 */
[----:B------:R-:W1:Y:S07]  /*0020*/  LDCU.64 UR4, c[0x0][0x358] ;  /* 0x00006b00ff0477ac */ /* 0x000e6e0008000a00 */
[----:B------:R-:W1:Y:S08]  /*0030*/  LDC.64 R2, c[0x0][0x390] ;  /* 0x0000e400ff027b82 */ /* 0x000e700000000a00 */
[----:B------:R-:W0:Y:S08]  /*0040*/  LDC.64 R8, c[0x0][0x388] ;  /* 0x0000e200ff087b82 */ /* 0x000e300000000a00 */
[----:B------:R-:W2:Y:S01]  /*0050*/  LDC.64 R6, c[0x0][0x398] ;  /* 0x0000e600ff067b82 */ /* 0x000ea20000000a00 */
[----:B-1----:R-:W3:Y:S04]  /*0060*/  LDG.E R13, desc[UR4][R2.64+0x4] ;  /* 0x00000404020d7981 */ /* 0x002ee8000c1e1900 */
[----:B------:R-:W4:Y:S01]  /*0070*/  LDG.E R11, desc[UR4][R2.64] ;  /* 0x00000004020b7981 */ /* 0x000f22000c1e1900 */
[----:B0-----:R-:W-:-:S05]  /*0080*/  IMAD.WIDE R4, R15, 0x8, R8 ;  /* 0x000000080f047825 */ /* 0x001fca00078e0208 */
[----:B------:R-:W5:Y:S01]  /*0090*/  LDG.E R17, desc[UR4][R4.64+-0x8] ;  /* 0xfffff80404117981 */ /* 0x000f62000c1e1900 */
[----:B------:R-:W-:Y:S02]  /*00a0*/  HFMA2 R19, -RZ, RZ, -0.0 , 0 ;  /* 0x80000000ff137431 */ /* 0x000fe400000001ff */
[C---:B--2---:R-:W-:Y:S01]  /*00b0*/  IMAD.WIDE R6, R15.reuse, 0x4, R6 ;  /* 0x000000040f067825 */ /* 0x044fe200078e0206 */
[----:B------:R-:W-:-:S03]  /*00c0*/  IADD3 R15, PT, PT, R15, -0x1, RZ ;  /* 0xffffffff0f0f7810 */ /* 0x000fc60007ffe0ff */
[----:B---3--:R-:W-:Y:S01]  /*00d0*/  IMAD.WIDE.U32 R8, R13, 0x8, R8 ;  /* 0x000000080d087825 */ /* 0x008fe200078e0008 */
[----:B----4-:R-:W-:Y:S04]  /*00e0*/  STG.E desc[UR4][R6.64+-0x4], R11 ;  /* 0xfffffc0b06007986 */ /* 0x010fe8000c101904 */
[----:B------:R-:W-:Y:S04]  /*00f0*/  STG.E desc[UR4][R8.64+0x4], R13 ;  /* 0x0000040d08007986 */ /* 0x000fe8000c101904 */
[----:B-----5:R-:W-:Y:S04]  /*0100*/  STG.E desc[UR4][R8.64], R17 ;  /* 0x0000001108007986 */ /* 0x020fe8000c101904 */
[----:B------:R-:W-:Y:S04]  /*0110*/  STG.E desc[UR4][R4.64+-0x8], R19 ;  /* 0xfffff81304007986 */ /* 0x000fe8000c101904 */
[----:B------:R-:W-:Y:S01]  /*0120*/  STG.E desc[UR4][R4.64+-0x4], R15 ;  /* 0xfffffc0f04007986 */ /* 0x000fe2000c101904 */
[----:B------:R-:W-:Y:S05]  /*0130*/  EXIT ;  /* 0x000000000000794d */ /* 0x000fea0003800000 */
.L_x_4:
        /* <DEDUP_REMOVED lines=12> */
.L_x_13:


//--------------------- .text._Z12reduceKerneliP6numberS0_ --------------------------
	.section	.text._Z12reduceKerneliP6numberS0_,"ax",@progbits
	.align	128
        .global         _Z12reduceKerneliP6numberS0_
        .type           _Z12reduceKerneliP6numberS0_,@function
        .size           _Z12reduceKerneliP6numberS0_,(.L_x_14 - _Z12reduceKerneliP6numberS0_)
        .other          _Z12reduceKerneliP6numberS0_,@"STO_CUDA_ENTRY STV_DEFAULT"
_Z12reduceKerneliP6numberS0_:
.text._Z12reduceKerneliP6numberS0_:
[----:B------:R-:W-:Y:S01]  /*0000*/  LDC R1, c[0x0][0x37c] ;  /* 0x0000df00ff017b82 */ /* 0x000fe20000000800 */
[----:B------:R-:W0:Y:S01]  /*0010*/  S2R R8, SR_TID.X ;  /* 0x0000000000087919 */ /* 0x000e220000002100 */
[----:B------:R-:W1:Y:S06]  /*0020*/  LDCU UR4, c[0x0][0x360] ;  /* 0x00006c00ff0477ac */ /* 0x000e6c0008000800 */
[----:B------:R-:W2:Y:S01]  /*0030*/  LDC.64 R2, c[0x0][0x388] ;  /* 0x0000e200ff027b82 */ /* 0x000ea20000000a00 */
[----:B------:R-:W0:Y:S01]  /*0040*/  S2R R11, SR_CTAID.X ;  /* 0x00000000000b7919 */ /* 0x000e220000002500 */
[----:B------:R-:W3:Y:S01]  /*0050*/  LDCU.64 UR6, c[0x0][0x358] ;  /* 0x00006b00ff0677ac */ /* 0x000ee20008000a00 */
[----:B-1----:R-:W-:-:S02]  /*0060*/  UISETP.GE.U32.AND UP0, UPT, UR4, 0x2, UPT ;  /* 0x000000020400788c */ /* 0x002fc4000bf06070 */
[----:B0-----:R-:W-:-:S04]  /*0070*/  IMAD R9, R11, UR4, R8 ;  /* 0x000000040b097c24 */ /* 0x001fc8000f8e0208 */
[----:B--2---:R-:W-:-:S03]  /*0080*/  IMAD.WIDE.U32 R2, R9, 0x8, R2 ;  /* 0x0000000809027825 */ /* 0x004fc600078e0002 */
[----:B---3--:R-:W-:Y:S05]  /*0090*/  BRA.U !UP0, `(.L_x_5) ;  /* 0x00000001084c7547 */ /* 0x008fea000b800000 */
[----:B------:R-:W0:Y:S02]  /*00a0*/  LDC.64 R6, c[0x0][0x388] ;  /* 0x0000e200ff067b82 */ /* 0x000e240000000a00 */
.L_x_8:
[----:B------:R-:W-:Y:S01]  /*00b0*/  UMOV UR5, UR4 ;  /* 0x0000000400057c82 */ /* 0x000fe20008000000 */
[----:B------:R-:W-:Y:S01]  /*00c0*/  USHF.R.U32.HI UR4, URZ, 0x1, UR4 ;  /* 0x00000001ff047899 */ /* 0x000fe20008011604 */
[----:B------:R-:W-:Y:S05]  /*00d0*/  BSSY.RECONVERGENT B0, `(.L_x_6) ;  /* 0x000000c000007945 */ /* 0x000fea0003800200 */
[----:B------:R-:W-:-:S13]  /*00e0*/  ISETP.GE.U32.AND P0, PT, R8, UR4, PT ;  /* 0x0000000408007c0c */ /* 0x000fda000bf06070 */
[----:B-1----:R-:W-:Y:S05]  /*00f0*/  @P0 BRA `(.L_x_7) ;  /* 0x0000000000240947 */ /* 0x002fea0003800000 */
[----:B------:R-:W-:Y:S01]  /*0100*/  IADD3 R5, PT, PT, R9, UR4, RZ ;  /* 0x0000000409057c10 */ /* 0x000fe2000fffe0ff */
[----:B------:R-:W2:Y:S04]  /*0110*/  LDG.E R0, desc[UR6][R2.64] ;  /* 0x0000000602007981 */ /* 0x000ea8000c1e1900 */
[----:B0-----:R-:W-:-:S05]  /*0120*/  IMAD.WIDE.U32 R4, R5, 0x8, R6 ;  /* 0x0000000805047825 */ /* 0x001fca00078e0006 */
[----:B------:R-:W2:Y:S02]  /*0130*/  LDG.E R13, desc[UR6][R4.64] ;  /* 0x00000006040d7981 */ /* 0x000ea4000c1e1900 */
[----:B--2---:R-:W-:-:S13]  /*0140*/  ISETP.GT.AND P0, PT, R0, R13, PT ;  /* 0x0000000d0000720c */ /* 0x004fda0003f04270 */
[----:B------:R-:W-:Y:S05]  /*0150*/  @P0 BRA `(.L_x_7) ;  /* 0x00000000000c0947 */ /* 0x000fea0003800000 */
[----:B------:R-:W2:Y:S04]  /*0160*/  LDG.E R5, desc[UR6][R4.64+0x4] ;  /* 0x0000040604057981 */ /* 0x000ea8000c1e1900 */
[----:B------:R1:W-:Y:S04]  /*0170*/  STG.E desc[UR6][R2.64], R13 ;  /* 0x0000000d02007986 */ /* 0x0003e8000c101906 */
[----:B--2---:R1:W-:Y:S02]  /*0180*/  STG.E desc[UR6][R2.64+0x4], R5 ;  /* 0x0000040502007986 */ /* 0x0043e4000c101906 */
.L_x_7:
[----:B------:R-:W-:Y:S05]  /*0190*/  BSYNC.RECONVERGENT B0 ;  /* 0x0000000000007941 */ /* 0x000fea0003800200 */
.L_x_6:
[----:B------:R-:W-:Y:S01]  /*01a0*/  BAR.SYNC.DEFER_BLOCKING 0x0 ;  /* 0x0000000000007b1d */ /* 0x000fe20000010000 */
[----:B------:R-:W-:-:S09]  /*01b0*/  UISETP.GT.U32.AND UP0, UPT, UR5, 0x3, UPT ;  /* 0x000000030500788c */ /* 0x000fd2000bf04070 */
[----:B------:R-:W-:Y:S05]  /*01c0*/  BRA.U UP0, `(.L_x_8) ;  /* 0xfffffffd00b87547 */ /* 0x000fea000b83ffff */
.L_x_5:
[----:B------:R-:W-:-:S13]  /*01d0*/  ISETP.NE.AND P0, PT, R8, RZ, PT ;  /* 0x000000ff0800720c */ /* 0x000fda0003f05270 */
[----:B------:R-:W-:Y:S05]  /*01e0*/  @P0 EXIT ;  /* 0x000000000000094d */ /* 0x000fea0003800000 */
[----:B0-----:R-:W2:Y:S01]  /*01f0*/  LDG.E R7, desc[UR6][R2.64] ;  /* 0x0000000602077981 */ /* 0x001ea2000c1e1900 */
[----:B-1----:R-:W0:Y:S03]  /*0200*/  LDC.64 R4, c[0x0][0x390] ;  /* 0x0000e400ff047b82 */ /* 0x002e260000000a00 */
[----:B------:R-:W3:Y:S01]  /*0210*/  LDG.E R9, desc[UR6][R2.64+0x4] ;  /* 0x0000040602097981 */ /* 0x000ee2000c1e1900 */
[----:B0-----:R-:W-:-:S05]  /*0220*/  IMAD.WIDE.U32 R4, R11, 0x8, R4 ;  /* 0x000000080b047825 */ /* 0x001fca00078e0004 */
[----:B--2---:R-:W-:Y:S04]  /*0230*/  STG.E desc[UR6][R4.64], R7 ;  /* 0x0000000704007986 */ /* 0x004fe8000c101906 */
[----:B---3--:R-:W-:Y:S01]  /*0240*/  STG.E desc[UR6][R4.64+0x4], R9 ;  /* 0x0000040904007986 */ /* 0x008fe2000c101906 */
[----:B------:R-:W-:Y:S05]  /*0250*/  EXIT ;  /* 0x000000000000794d */ /* 0x000fea0003800000 */
.L_x_9:
        /* <DEDUP_REMOVED lines=10> */
.L_x_14:


//--------------------- .text._Z10loadKerneliP6numberS0_ --------------------------
	.section	.text._Z10loadKerneliP6numberS0_,"ax",@progbits
	.align	128
        .global         _Z10loadKerneliP6numberS0_
        .type           _Z10loadKerneliP6numberS0_,@function
        .size           _Z10loadKerneliP6numberS0_,(.L_x_15 - _Z10loadKerneliP6numberS0_)
        .other          _Z10loadKerneliP6numberS0_,@"STO_CUDA_ENTRY STV_DEFAULT"
_Z10loadKerneliP6numberS0_:
.text._Z10loadKerneliP6numberS0_:
[----:B------:R-:W-:Y:S01]  /*0000*/  LDC R1, c[0x0][0x37c] ;  /* 0x0000df00ff017b82 */ /* 0x000fe20000000800 */
[----:B------:R-:W0:Y:S07]  /*0010*/  S2R R7, SR_TID.X ;  /* 0x0000000000077919 */ /* 0x000e2e0000002100 */
[----:B------:R-:W0:Y:S01]  /*0020*/  S2UR UR6, SR_CTAID.X ;  /* 0x00000000000679c3 */ /* 0x000e220000002500 */
[----:B------:R-:W1:Y:S07]  /*0030*/  LDCU.64 UR4, c[0x0][0x358] ;  /* 0x00006b00ff0477ac */ /* 0x000e6e0008000a00 */
[----:B------:R-:W0:Y:S08]  /*0040*/  LDC R0, c[0x0][0x360] ;  /* 0x0000d800ff007b82 */ /* 0x000e300000000800 */
[----:B------:R-:W2:Y:S08]  /*0050*/  LDC.64 R4, c[0x0][0x388] ;  /* 0x0000e200ff047b82 */ /* 0x000eb00000000a00 */
[----:B------:R-:W3:Y:S01]  /*0060*/  LDC.64 R2, c[0x0][0x390] ;  /* 0x0000e400ff027b82 */ /* 0x000ee20000000a00 */
[----:B0-----:R-:W-:-:S04]  /*0070*/  IMAD R7, R0, UR6, R7 ;  /* 0x0000000600077c24 */ /* 0x001fc8000f8e0207 */
[----:B--2---:R-:W-:-:S05]  /*0080*/  IMAD.WIDE.U32 R4, R7, 0x8, R4 ;  /* 0x0000000807047825 */ /* 0x004fca00078e0004 */
[----:B-1----:R-:W2:Y:S04]  /*0090*/  LDG.E R9, desc[UR4][R4.64] ;  /* 0x0000000404097981 */ /* 0x002ea8000c1e1900 */
[----:B------:R-:W4:Y:S01]  /*00a0*/  LDG.E R11, desc[UR4][R4.64+0x4] ;  /* 0x00000404040b7981 */ /* 0x000f22000c1e1900 */
[----:B---3--:R-:W-:-:S05]  /*00b0*/  IMAD.WIDE.U32 R2, R7, 0x8, R2 ;  /* 0x0000000807027825 */ /* 0x008fca00078e0002 */
[----:B--2---:R-:W-:Y:S04]  /*00c0*/  STG.E desc[UR4][R2.64], R9 ;  /* 0x0000000902007986 */ /* 0x004fe8000c101904 */
[----:B----4-:R-:W-:Y:S01]  /*00d0*/  STG.E desc[UR4][R2.64+0x4], R11 ;  /* 0x0000040b02007986 */ /* 0x010fe2000c101904 */
[----:B------:R-:W-:Y:S05]  /*00e0*/  EXIT ;  /* 0x000000000000794d */ /* 0x000fea0003800000 */
.L_x_10:
        /* <DEDUP_REMOVED lines=9> */
.L_x_15:


//--------------------- .nv.shared.reserved.0     --------------------------
	.section	.nv.shared.reserved.0,"aw",@nobits
	.weak		__nv_reservedSMEM_offset_0_alias
	.size		__nv_reservedSMEM_offset_0_alias, 0, 64
	.other		__nv_reservedSMEM_offset_0_alias,@"STO_CUDA_RESERVED_SHARED STV_DEFAULT"
__nv_reservedSMEM_offset_0_alias:
	.zero		0
	.zero		64


//--------------------- .nv.constant0._Z12unwrapKerneliP6numberPi --------------------------
	.section	.nv.constant0._Z12unwrapKerneliP6numberPi,"a",@progbits
	.sectionflags	@""
	.align	4
.nv.constant0._Z12unwrapKerneliP6numberPi:
	.zero		920


//--------------------- .nv.constant0._Z10wrapKerneliP6numberPi --------------------------
	.section	.nv.constant0._Z10wrapKerneliP6numberPi,"a",@progbits
	.sectionflags	@""
	.align	4
.nv.constant0._Z10wrapKerneliP6numberPi:
	.zero		920


//--------------------- .nv.constant0._Z10swapKerneliP6numberS0_Pi --------------------------
	.section	.nv.constant0._Z10swapKerneliP6numberS0_Pi,"a",@progbits
	.sectionflags	@""
	.align	4
.nv.constant0._Z10swapKerneliP6numberS0_Pi:
	.zero		928


//--------------------- .nv.constant0._Z12reduceKerneliP6numberS0_ --------------------------
	.section	.nv.constant0._Z12reduceKerneliP6numberS0_,"a",@progbits
	.sectionflags	@""
	.align	4
.nv.constant0._Z12reduceKerneliP6numberS0_:
	.zero		920


//--------------------- .nv.constant0._Z10loadKerneliP6numberS0_ --------------------------
	.section	.nv.constant0._Z10loadKerneliP6numberS0_,"a",@progbits
	.sectionflags	@""
	.align	4
.nv.constant0._Z10loadKerneliP6numberS0_:
	.zero		920


//--------------------- SYMBOLS --------------------------

	.type		.nv.reservedSmem.offset0,@object
	.size		.nv.reservedSmem.offset0,0x4
